	.headerflags	@"EF_CUDA_TEXMODE_UNIFIED EF_CUDA_64BIT_ADDRESS EF_CUDA_ACCELERATORS EF_CUDA_SM90 EF_CUDA_VIRTUAL_SM(EF_CUDA_SM90)"
	.elftype	@"ET_EXEC"


//--------------------- .nv.info                  --------------------------
	.section	.nv.info,"",@"SHT_CUDA_INFO"
	.align	4


	//----- nvinfo : EIATTR_REGCOUNT
	.align		4
        /*0000*/ 	.byte	0x04, 0x2f
        /*0002*/ 	.short	(.L_1 - .L_0)
	.align		4
.L_0:
        /*0004*/ 	.word	index@(triton_poi_fused__softmax_mul_sum_4)
        /*0008*/ 	.word	0x0000001d


	//----- nvinfo : EIATTR_MIN_STACK_SIZE
	.align		4
.L_1:
        /*000c*/ 	.byte	0x04, 0x12
        /*000e*/ 	.short	(.L_3 - .L_2)
	.align		4
.L_2:
        /*0010*/ 	.word	index@(triton_poi_fused__softmax_mul_sum_4)
        /*0014*/ 	.word	0x00000000


	//----- nvinfo : EIATTR_FRAME_SIZE
	.align		4
.L_3:
        /*0018*/ 	.byte	0x04, 0x11
        /*001a*/ 	.short	(.L_5 - .L_4)
	.align		4
.L_4:
        /*001c*/ 	.word	index@(triton_poi_fused__softmax_mul_sum_4)
        /*0020*/ 	.word	0x00000000


	//----- nvinfo : EIATTR_MIN_STACK_SIZE
	.align		4
.L_5:
        /*0024*/ 	.byte	0x04, 0x12
        /*0026*/ 	.short	(.L_7 - .L_6)
	.align		4
.L_6:
        /*0028*/ 	.word	index@(triton_poi_fused__softmax_mul_sum_4)
        /*002c*/ 	.word	0x00000000
.L_7:


//--------------------- .nv.info.triton_poi_fused__softmax_mul_sum_4 --------------------------
	.section	.nv.info.triton_poi_fused__softmax_mul_sum_4,"",@"SHT_CUDA_INFO"
	.sectionflags	@""
	.align	4


	//----- nvinfo : EIATTR_CUDA_API_VERSION
	.align		4
        /*0000*/ 	.byte	0x04, 0x37
        /*0002*/ 	.short	(.L_9 - .L_8)
.L_8:
        /*0004*/ 	.word	0x0000007c


	//----- nvinfo : EIATTR_KPARAM_INFO
	.align		4
.L_9:
        /*0008*/ 	.byte	0x04, 0x17
        /*000a*/ 	.short	(.L_11 - .L_10)
.L_10:
        /*000c*/ 	.word	0x00000000
        /*0010*/ 	.short	0x0003
        /*0012*/ 	.short	0x0018
        /*0014*/ 	.byte	0x00, 0xf0, 0x11, 0x00


	//----- nvinfo : EIATTR_KPARAM_INFO
	.align		4
.L_11:
        /*0018*/ 	.byte	0x04, 0x17
        /*001a*/ 	.short	(.L_13 - .L_12)
.L_12:
        /*001c*/ 	.word	0x00000000
        /*0020*/ 	.short	0x0002
        /*0022*/ 	.short	0x0010
        /*0024*/ 	.byte	0x00, 0xf4, 0x21, 0x00


	//----- nvinfo : EIATTR_KPARAM_INFO
	.align		4
.L_13:
        /*0028*/ 	.byte	0x04, 0x17
        /*002a*/ 	.short	(.L_15 - .L_14)
.L_14:
        /*002c*/ 	.word	0x00000000
        /*0030*/ 	.short	0x0001
        /*0032*/ 	.short	0x0008
        /*0034*/ 	.byte	0x00, 0xf4, 0x21, 0x00


	//----- nvinfo : EIATTR_KPARAM_INFO
	.align		4
.L_15:
        /*0038*/ 	.byte	0x04, 0x17
        /*003a*/ 	.short	(.L_17 - .L_16)
.L_16:
        /*003c*/ 	.word	0x00000000
        /*0040*/ 	.short	0x0000
        /*0042*/ 	.short	0x0000
        /*0044*/ 	.byte	0x00, 0xf4, 0x21, 0x00


	//----- nvinfo : EIATTR_SPARSE_MMA_MASK
	.align		4
.L_17:
        /*0048*/ 	.byte	0x03, 0x50
        /*004a*/ 	.short	0x0000


	//----- nvinfo : EIATTR_MAXREG_COUNT
	.align		4
        /*004c*/ 	.byte	0x03, 0x1b
        /*004e*/ 	.short	0x00ff


	//----- nvinfo : EIATTR_EXIT_INSTR_OFFSETS
	.align		4
        /*0050*/ 	.byte	0x04, 0x1c
        /*0052*/ 	.short	(.L_19 - .L_18)


	//   ....[0]....
.L_18:
        /*0054*/ 	.word	0x00000800


	//----- nvinfo : EIATTR_REQNTID
	.align		4
.L_19:
        /*0058*/ 	.byte	0x04, 0x10
        /*005a*/ 	.short	(.L_21 - .L_20)
.L_20:
        /*005c*/ 	.word	0x00000080
        /*0060*/ 	.word	0x00000001
        /*0064*/ 	.word	0x00000001


	//----- nvinfo : EIATTR_CBANK_PARAM_SIZE
	.align		4
.L_21:
        /*0068*/ 	.byte	0x03, 0x19
        /*006a*/ 	.short	0x001c


	//----- nvinfo : EIATTR_PARAM_CBANK
	.align		4
        /*006c*/ 	.byte	0x04, 0x0a
        /*006e*/ 	.short	(.L_23 - .L_22)
	.align		4
.L_22:
        /*0070*/ 	.word	index@(.nv.constant0.triton_poi_fused__softmax_mul_sum_4)
        /*0074*/ 	.short	0x0210
        /*0076*/ 	.short	0x001c


	//----- nvinfo : EIATTR_SW_WAR
	.align		4
.L_23:
        /*0078*/ 	.byte	0x04, 0x36
        /*007a*/ 	.short	(.L_25 - .L_24)
.L_24:
        /*007c*/ 	.word	0x00000008
.L_25:


//--------------------- .nv.callgraph             --------------------------
	.section	.nv.callgraph,"",@"SHT_CUDA_CALLGRAPH"
	.align	4
	.sectionentsize	8
	.align		4
        /*0000*/ 	.word	0x00000000
	.align		4
        /*0004*/ 	.word	0xffffffff
	.align		4
        /*0008*/ 	.word	0x00000000
	.align		4
        /*000c*/ 	.word	0xfffffffe
	.align		4
        /*0010*/ 	.word	0x00000000
	.align		4
        /*0014*/ 	.word	0xfffffffd
	.align		4
        /*0018*/ 	.word	0x00000000
	.align		4
        /*001c*/ 	.word	0xfffffffc


//--------------------- .text.triton_poi_fused__softmax_mul_sum_4 --------------------------
	.section	.text.triton_poi_fused__softmax_mul_sum_4,"ax",@progbits
	.align	128
        .global         triton_poi_fused__softmax_mul_sum_4
        .type           triton_poi_fused__softmax_mul_sum_4,@function
        .size           triton_poi_fused__softmax_mul_sum_4,(.L_x_1 - triton_poi_fused__softmax_mul_sum_4)
        .other          triton_poi_fused__softmax_mul_sum_4,@"STO_CUDA_ENTRY STV_DEFAULT"
triton_poi_fused__softmax_mul_sum_4:
.text.triton_poi_fused__softmax_mul_sum_4:
[----:B------:R-:W-:Y:S01]  /*0000*/  LDC R1, c[0x0][0x28] ;  /* 0x00000a00ff017b82 */ /* 0x000fe20000000800 */
[----:B------:R-:W1:Y:S07]  /*0010*/  S2R R0, SR_TID.X ;  /* 0x0000000000007919 */ /* 0x000e6e0000002100 */
[----:B------:R-:W2:Y:S01]  /*0020*/  LDC.64 R4, c[0x0][0x218] ;  /* 0x00008600ff047b82 */ /* 0x000ea20000000a00 */
[----:B------:R-:W-:Y:S01]  /*0030*/  ULDC.64 UR4, c[0x0][0x208] ;  /* 0x0000820000047ab9 */ /* 0x000fe20000000a00 */
[----:B------:R-:W3:Y:S01]  /*0040*/  S2R R3, SR_CTAID.X ;  /* 0x0000000000037919 */ /* 0x000ee20000002500 */
[----:B-1----:R-:W-:-:S02]  /*0050*/  SHF.L.U32 R0, R0, 0x2, RZ ;  /* 0x0000000200007819 */ /* 0x002fc400000006ff */
[----:B---3--:R-:W-:Y:S02]  /*0060*/  SHF.R.S32.HI R7, RZ, 0x15, R3 ;  /* 0x00000015ff077819 */ /* 0x008fe40000011403 */
[----:B------:R-:W-:Y:S02]  /*0070*/  LOP3.LUT R0, R0, 0x1fc, RZ, 0xc0, !PT ;  /* 0x000001fc00007812 */ /* 0x000fe400078ec0ff */
[----:B------:R-:W-:Y:S02]  /*0080*/  SGXT R7, R7, 0x1 ;  /* 0x000000010707781a */ /* 0x000fe40000000200 */
[----:B------:R-:W-:-:S04]  /*0090*/  LEA R0, R3, R0, 0xa ;  /* 0x0000000003007211 */ /* 0x000fc800078e50ff */
[C---:B------:R-:W-:Y:S02]  /*00a0*/  LEA.HI R2, R7.reuse, R0, RZ, 0xc ;  /* 0x0000000007027211 */ /* 0x040fe400078f60ff */
[----:B------:R-:W-:Y:S02]  /*00b0*/  IADD3 R6, R0, 0x200, RZ ;  /* 0x0000020000067810 */ /* 0x000fe40007ffe0ff */
[----:B------:R-:W-:Y:S02]  /*00c0*/  SHF.R.S32.HI R2, RZ, 0xc, R2 ;  /* 0x0000000cff027819 */ /* 0x000fe40000011402 */
[----:B------:R-:W-:Y:S02]  /*00d0*/  SHF.R.S32.HI R3, RZ, 0x1f, R0 ;  /* 0x0000001fff037819 */ /* 0x000fe40000011400 */
[----:B------:R-:W-:Y:S02]  /*00e0*/  LEA.HI R9, R2, R2, RZ, 0x5 ;  /* 0x0000000202097211 */ /* 0x000fe400078f28ff */
[----:B------:R-:W-:-:S02]  /*00f0*/  LEA.HI R8, R7, R6, RZ, 0xc ;  /* 0x0000000607087211 */ /* 0x000fc400078f60ff */
[----:B------:R-:W-:Y:S02]  /*0100*/  LOP3.LUT R9, R9, 0xffffffe0, RZ, 0xc0, !PT ;  /* 0xffffffe009097812 */ /* 0x000fe400078ec0ff */
[----:B------:R-:W-:Y:S02]  /*0110*/  LEA.HI R7, R3, R0, RZ, 0x11 ;  /* 0x0000000003077211 */ /* 0x000fe400078f88ff */
[----:B------:R-:W-:Y:S02]  /*0120*/  SHF.R.S32.HI R10, RZ, 0xc, R8 ;  /* 0x0000000cff0a7819 */ /* 0x000fe40000011408 */
[----:B------:R-:W-:Y:S02]  /*0130*/  IADD3 R9, R2, -R9, RZ ;  /* 0x8000000902097210 */ /* 0x000fe40007ffe0ff */
[----:B------:R-:W-:Y:S02]  /*0140*/  SHF.R.S32.HI R12, RZ, 0x11, R7 ;  /* 0x00000011ff0c7819 */ /* 0x000fe40000011407 */
[----:B------:R-:W-:-:S02]  /*0150*/  LEA.HI R2, R10, R10, RZ, 0x5 ;  /* 0x0000000a0a027211 */ /* 0x000fc400078f28ff */
[----:B------:R-:W-:Y:S02]  /*0160*/  SHF.R.S32.HI R3, RZ, 0x1f, R6 ;  /* 0x0000001fff037819 */ /* 0x000fe40000011406 */
[----:B------:R-:W-:Y:S02]  /*0170*/  LEA R9, R12, R9, 0x6 ;  /* 0x000000090c097211 */ /* 0x000fe400078e30ff */
[----:B------:R-:W-:Y:S02]  /*0180*/  LOP3.LUT R11, R2, 0xffffffe0, RZ, 0xc0, !PT ;  /* 0xffffffe0020b7812 */ /* 0x000fe400078ec0ff */
[----:B------:R-:W-:Y:S01]  /*0190*/  LEA.HI R13, R3, R6, RZ, 0x11 ;  /* 0x00000006030d7211 */ /* 0x000fe200078f88ff */
[----:B--2---:R-:W-:Y:S01]  /*01a0*/  IMAD.WIDE R8, R9, 0x4, R4 ;  /* 0x0000000409087825 */ /* 0x004fe200078e0204 */
[----:B------:R-:W-:Y:S02]  /*01b0*/  IADD3 R11, R10, -R11, RZ ;  /* 0x8000000b0a0b7210 */ /* 0x000fe40007ffe0ff */
[----:B------:R-:W-:-:S02]  /*01c0*/  SHF.R.S32.HI R14, RZ, 0x11, R13 ;  /* 0x00000011ff0e7819 */ /* 0x000fc4000001140d */
[----:B------:R-:W2:Y:S02]  /*01d0*/  LDG.E.EL R2, desc[UR4][R8.64] ;  /* 0x0000000408027981 */ /* 0x000ea4000c2e1900 */
[----:B------:R-:W-:Y:S02]  /*01e0*/  LEA R11, R14, R11, 0x6 ;  /* 0x0000000b0e0b7211 */ /* 0x000fe400078e30ff */
[----:B------:R1:W3:Y:S03]  /*01f0*/  LDG.E.EL R3, desc[UR4][R8.64+0x80] ;  /* 0x0000800408037981 */ /* 0x0002e6000c2e1900 */
[----:B------:R-:W-:Y:S02]  /*0200*/  IMAD.WIDE R10, R11, 0x4, R4 ;  /* 0x000000040b0a7825 */ /* 0x000fe400078e0204 */
[----:B------:R-:W4:Y:S03]  /*0210*/  LDC.64 R4, c[0x0][0x210] ;  /* 0x00008400ff047b82 */ /* 0x000f260000000a00 */
[----:B------:R-:W5:Y:S04]  /*0220*/  LDG.E.EL R20, desc[UR4][R10.64] ;  /* 0x000000040a147981 */ /* 0x000f68000c2e1900 */
[----:B------:R-:W5:Y:S01]  /*0230*/  LDG.E.EL R21, desc[UR4][R10.64+0x80] ;  /* 0x000080040a157981 */ /* 0x000f62000c2e1900 */
[----:B------:R-:W-:-:S02]  /*0240*/  LOP3.LUT R7, R7, 0xfffe0000, RZ, 0xc0, !PT ;  /* 0xfffe000007077812 */ /* 0x000fc400078ec0ff */
[----:B------:R-:W-:Y:S02]  /*0250*/  LOP3.LUT R13, R13, 0xfffe0000, RZ, 0xc0, !PT ;  /* 0xfffe00000d0d7812 */ /* 0x000fe400078ec0ff */
[----:B------:R-:W-:-:S04]  /*0260*/  IADD3 R7, R0, -R7, RZ ;  /* 0x8000000700077210 */ /* 0x000fc80007ffe0ff */
[----:B------:R-:W-:Y:S02]  /*0270*/  LEA R17, R12, R7, 0x12 ;  /* 0x000000070c117211 */ /* 0x000fe400078e90ff */
[----:B------:R-:W-:Y:S02]  /*0280*/  IADD3 R7, R6, -R13, RZ ;  /* 0x8000000d06077210 */ /* 0x000fe40007ffe0ff */
[----:B------:R-:W-:Y:S02]  /*0290*/  IADD3 R15, R17, 0x20000, RZ ;  /* 0x00020000110f7810 */ /* 0x000fe40007ffe0ff */
[----:B-1----:R-:W-:-:S03]  /*02a0*/  LEA R9, R14, R7, 0x12 ;  /* 0x000000070e097211 */ /* 0x002fc600078e90ff */
[----:B----4-:R-:W-:Y:S01]  /*02b0*/  IMAD.WIDE R12, R15, 0x4, R4 ;  /* 0x000000040f0c7825 */ /* 0x010fe200078e0204 */
[----:B------:R-:W-:-:S03]  /*02c0*/  IADD3 R7, R9, 0x20000, RZ ;  /* 0x0002000009077810 */ /* 0x000fc60007ffe0ff */
[--C-:B------:R-:W-:Y:S02]  /*02d0*/  IMAD.WIDE R16, R17, 0x4, R4.reuse ;  /* 0x0000000411107825 */ /* 0x100fe400078e0204 */
[----:B------:R-:W4:Y:S02]  /*02e0*/  LDG.E.128 R12, desc[UR4][R12.64] ;  /* 0x000000040c0c7981 */ /* 0x000f24000c1e1d00 */
[--C-:B------:R-:W-:Y:S02]  /*02f0*/  IMAD.WIDE R6, R7, 0x4, R4.reuse ;  /* 0x0000000407067825 */ /* 0x100fe400078e0204 */
[----:B------:R-:W4:Y:S02]  /*0300*/  LDG.E.128 R16, desc[UR4][R16.64] ;  /* 0x0000000410107981 */ /* 0x000f24000c1e1d00 */
[----:B------:R-:W-:Y:S02]  /*0310*/  IMAD.WIDE R8, R9, 0x4, R4 ;  /* 0x0000000409087825 */ /* 0x000fe400078e0204 */
[----:B------:R-:W4:Y:S04]  /*0320*/  LDG.E.128 R4, desc[UR4][R6.64] ;  /* 0x0000000406047981 */ /* 0x000f28000c1e1d00 */
[----:B------:R-:W4:Y:S01]  /*0330*/  LDG.E.128 R8, desc[UR4][R8.64] ;  /* 0x0000000408087981 */ /* 0x000f22000c1e1d00 */
[----:B--2---:R-:W-:-:S02]  /*0340*/  FSETP.NAN.AND P1, PT, R2, R2, PT ;  /* 0x000000020200720b */ /* 0x004fc40003f28000 */
[----:B---3--:R-:W-:-:S04]  /*0350*/  FSETP.GT.AND P0, PT, R2, R3, PT ;  /* 0x000000030200720b */ /* 0x008fc80003f04000 */
[----:B------:R-:W-:-:S04]  /*0360*/  FSEL R23, R2, R3, P0 ;  /* 0x0000000302177208 */ /* 0x000fc80000000000 */
[----:B------:R-:W-:Y:S02]  /*0370*/  FSEL R23, R2, R23, P1 ;  /* 0x0000001702177208 */ /* 0x000fe40000800000 */
[C---:B-----5:R-:W-:Y:S02]  /*0380*/  FSETP.NAN.AND P1, PT, R20.reuse, R20, PT ;  /* 0x000000141400720b */ /* 0x060fe40003f28000 */
[-C--:B------:R-:W-:Y:S01]  /*0390*/  FSETP.GT.AND P0, PT, R20, R21.reuse, PT ;  /* 0x000000151400720b */ /* 0x080fe20003f04000 */
[--C-:B------:R-:W-:Y:S01]  /*03a0*/  FADD R2, R2, -R23.reuse ;  /* 0x8000001702027221 */ /* 0x100fe20000000000 */
[----:B------:R-:W-:Y:S02]  /*03b0*/  FADD R23, R3, -R23 ;  /* 0x8000001703177221 */ /* 0x000fe40000000000 */
[----:B------:R-:W-:Y:S01]  /*03c0*/  FSEL R3, R20, R21, P0 ;  /* 0x0000001514037208 */ /* 0x000fe20000000000 */
[----:B------:R-:W-:Y:S01]  /*03d0*/  FMUL R2, R2, 1.4426950216293334961 ;  /* 0x3fb8aa3b02027820 */ /* 0x000fe20000400000 */
[----:B------:R-:W-:-:S02]  /*03e0*/  FMUL R22, R23, 1.4426950216293334961 ;  /* 0x3fb8aa3b17167820 */ /* 0x000fc40000400000 */
[----:B------:R-:W-:Y:S02]  /*03f0*/  FSEL R3, R20, R3, P1 ;  /* 0x0000000314037208 */ /* 0x000fe40000800000 */
[----:B------:R-:W-:Y:S02]  /*0400*/  FSETP.GEU.AND P2, PT, R2, -126, PT ;  /* 0xc2fc00000200780b */ /* 0x000fe40003f4e000 */
[----:B------:R-:W-:Y:S01]  /*0410*/  FSETP.GEU.AND P3, PT, R22, -126, PT ;  /* 0xc2fc00001600780b */ /* 0x000fe20003f6e000 */
[--C-:B------:R-:W-:Y:S01]  /*0420*/  FADD R20, R20, -R3.reuse ;  /* 0x8000000314147221 */ /* 0x100fe20000000000 */
[----:B------:R-:W-:-:S03]  /*0430*/  FADD R21, R21, -R3 ;  /* 0x8000000315157221 */ /* 0x000fc60000000000 */
[----:B------:R-:W-:Y:S01]  /*0440*/  FMUL R3, R20, 1.4426950216293334961 ;  /* 0x3fb8aa3b14037820 */ /* 0x000fe20000400000 */
[----:B------:R-:W-:-:S04]  /*0450*/  FMUL R25, R21, 1.4426950216293334961 ;  /* 0x3fb8aa3b15197820 */ /* 0x000fc80000400000 */
[----:B------:R-:W-:Y:S01]  /*0460*/  FSETP.GEU.AND P0, PT, R3, -126, PT ;  /* 0xc2fc00000300780b */ /* 0x000fe20003f0e000 */
[----:B------:R-:W-:Y:S01]  /*0470*/  @!P2 FMUL R2, R2, 0.5 ;  /* 0x3f0000000202a820 */ /* 0x000fe20000400000 */
[----:B------:R-:W-:Y:S01]  /*0480*/  FSETP.GEU.AND P1, PT, R25, -126, PT ;  /* 0xc2fc00001900780b */ /* 0x000fe20003f2e000 */
[----:B------:R-:W-:Y:S02]  /*0490*/  @!P3 FMUL R22, R22, 0.5 ;  /* 0x3f0000001616b820 */ /* 0x000fe40000400000 */
[----:B------:R-:W1:Y:S08]  /*04a0*/  MUFU.EX2 R21, R2 ;  /* 0x0000000200157308 */ /* 0x000e700000000800 */
[----:B------:R-:W2:Y:S01]  /*04b0*/  MUFU.EX2 R24, R22 ;  /* 0x0000001600187308 */ /* 0x000ea20000000800 */
[----:B------:R-:W-:Y:S01]  /*04c0*/  @!P0 FMUL R3, R3, 0.5 ;  /* 0x3f00000003038820 */ /* 0x000fe20000400000 */
[----:B------:R-:W-:Y:S01]  /*04d0*/  @!P1 FMUL R25, R25, 0.5 ;  /* 0x3f00000019199820 */ /* 0x000fe20000400000 */
[----:B-1----:R-:W-:-:S05]  /*04e0*/  @!P2 FMUL R21, R21, R21 ;  /* 0x000000151515a220 */ /* 0x002fca0000400000 */
[----:B------:R1:W3:Y:S01]  /*04f0*/  MUFU.EX2 R20, R3 ;  /* 0x0000000300147308 */ /* 0x0002e20000000800 */
[----:B--2---:R-:W-:-:S07]  /*0500*/  @!P3 FMUL R24, R24, R24 ;  /* 0x000000181818b220 */ /* 0x004fce0000400000 */
[----:B------:R-:W2:Y:S01]  /*0510*/  MUFU.EX2 R23, R25 ;  /* 0x0000001900177308 */ /* 0x000ea20000000800 */
[----:B-1----:R-:W1:Y:S01]  /*0520*/  LDC.64 R2, c[0x0][0x220] ;  /* 0x00008800ff027b82 */ /* 0x002e620000000a00 */
[----:B------:R-:W-:Y:S01]  /*0530*/  FADD R26, R21, R24 ;  /* 0x00000018151a7221 */ /* 0x000fe20000000000 */
[----:B---3--:R-:W-:-:S04]  /*0540*/  @!P0 FMUL R20, R20, R20 ;  /* 0x0000001414148220 */ /* 0x008fc80000400000 */
[C---:B------:R-:W-:Y:S01]  /*0550*/  FSETP.GT.AND P2, PT, R26.reuse, 8.50705917302346158658e+37, PT ;  /* 0x7e8000001a00780b */ /* 0x040fe20003f44000 */
[----:B--2---:R-:W-:Y:S01]  /*0560*/  @!P1 FMUL R23, R23, R23 ;  /* 0x0000001717179220 */ /* 0x004fe20000400000 */
[----:B------:R-:W-:-:S03]  /*0570*/  FSETP.GEU.AND P1, PT, R26, 1.175494350822287508e-38, PT ;  /* 0x008000001a00780b */ /* 0x000fc60003f2e000 */
[----:B------:R-:W-:-:S08]  /*0580*/  FADD R22, R20, R23 ;  /* 0x0000001714167221 */ /* 0x000fd00000000000 */
[----:B------:R-:W-:Y:S01]  /*0590*/  @P2 FMUL R26, R26, 0.25 ;  /* 0x3e8000001a1a2820 */ /* 0x000fe20000400000 */
[----:B------:R-:W-:Y:S01]  /*05a0*/  @P2 FMUL R24, R24, 0.25 ;  /* 0x3e80000018182820 */ /* 0x000fe20000400000 */
[----:B------:R-:W-:Y:S01]  /*05b0*/  @P2 FMUL R21, R21, 0.25 ;  /* 0x3e80000015152820 */ /* 0x000fe20000400000 */
[----:B------:R-:W-:Y:S01]  /*05c0*/  FSETP.GT.AND P0, PT, R22, 8.50705917302346158658e+37, PT ;  /* 0x7e8000001600780b */ /* 0x000fe20003f04000 */
[----:B-1----:R-:W-:Y:S01]  /*05d0*/  IMAD.WIDE R2, R0, 0x4, R2 ;  /* 0x0000000400027825 */ /* 0x002fe200078e0202 */
[----:B------:R-:W-:-:S03]  /*05e0*/  FSETP.GEU.AND P3, PT, R22, 1.175494350822287508e-38, PT ;  /* 0x008000001600780b */ /* 0x000fc60003f6e000 */
[----:B------:R-:W-:Y:S01]  /*05f0*/  @!P1 FMUL R26, R26, 16777216 ;  /* 0x4b8000001a1a9820 */ /* 0x000fe20000400000 */
[----:B------:R-:W-:Y:S01]  /*0600*/  @!P1 FMUL R24, R24, 16777216 ;  /* 0x4b80000018189820 */ /* 0x000fe20000400000 */
[----:B------:R-:W-:-:S04]  /*0610*/  @!P1 FMUL R21, R21, 16777216 ;  /* 0x4b80000015159820 */ /* 0x000fc80000400000 */
[----:B------:R-:W1:Y:S02]  /*0620*/  MUFU.RCP R26, R26 ;  /* 0x0000001a001a7308 */ /* 0x000e640000001000 */
[----:B------:R-:W-:Y:S01]  /*0630*/  @P0 FMUL R22, R22, 0.25 ;  /* 0x3e80000016160820 */ /* 0x000fe20000400000 */
[----:B------:R-:W-:Y:S01]  /*0640*/  @P0 FMUL R23, R23, 0.25 ;  /* 0x3e80000017170820 */ /* 0x000fe20000400000 */
[----:B------:R-:W-:Y:S02]  /*0650*/  @P0 FMUL R20, R20, 0.25 ;  /* 0x3e80000014140820 */ /* 0x000fe40000400000 */
[----:B------:R-:W-:Y:S01]  /*0660*/  @!P3 FMUL R22, R22, 16777216 ;  /* 0x4b8000001616b820 */ /* 0x000fe20000400000 */
[----:B------:R-:W-:Y:S01]  /*0670*/  @!P3 FMUL R23, R23, 16777216 ;  /* 0x4b8000001717b820 */ /* 0x000fe20000400000 */
[----:B------:R-:W-:-:S04]  /*0680*/  @!P3 FMUL R20, R20, 16777216 ;  /* 0x4b8000001414b820 */ /* 0x000fc80000400000 */
[----:B------:R-:W2:Y:S01]  /*0690*/  MUFU.RCP R22, R22 ;  /* 0x0000001600167308 */ /* 0x000ea20000001000 */
[C---:B-1----:R-:W-:Y:S01]  /*06a0*/  FMUL R24, R26.reuse, R24 ;  /* 0x000000181a187220 */ /* 0x042fe20000400000 */
[----:B------:R-:W-:-:S03]  /*06b0*/  FMUL R21, R26, R21 ;  /* 0x000000151a157220 */ /* 0x000fc60000400000 */
[-C--:B----4-:R-:W-:Y:S01]  /*06c0*/  FMUL R25, R12, R24.reuse ;  /* 0x000000180c197220 */ /* 0x090fe20000400000 */
[-C--:B------:R-:W-:Y:S01]  /*06d0*/  FMUL R12, R13, R24.reuse ;  /* 0x000000180d0c7220 */ /* 0x080fe20000400000 */
[-C--:B------:R-:W-:Y:S01]  /*06e0*/  FMUL R13, R14, R24.reuse ;  /* 0x000000180e0d7220 */ /* 0x080fe20000400000 */
[----:B------:R-:W-:Y:S01]  /*06f0*/  FMUL R24, R15, R24 ;  /* 0x000000180f187220 */ /* 0x000fe20000400000 */
[-C--:B------:R-:W-:Y:S01]  /*0700*/  FFMA R16, R16, R21.reuse, R25 ;  /* 0x0000001510107223 */ /* 0x080fe20000000019 */
[-C--:B------:R-:W-:Y:S01]  /*0710*/  FFMA R17, R17, R21.reuse, R12 ;  /* 0x0000001511117223 */ /* 0x080fe2000000000c */
[-C--:B------:R-:W-:Y:S01]  /*0720*/  FFMA R18, R18, R21.reuse, R13 ;  /* 0x0000001512127223 */ /* 0x080fe2000000000d */
[----:B------:R-:W-:Y:S01]  /*0730*/  FFMA R19, R19, R21, R24 ;  /* 0x0000001513137223 */ /* 0x000fe20000000018 */
[C---:B--2---:R-:W-:Y:S01]  /*0740*/  FMUL R23, R22.reuse, R23 ;  /* 0x0000001716177220 */ /* 0x044fe20000400000 */
[----:B------:R-:W-:-:S03]  /*0750*/  FMUL R20, R22, R20 ;  /* 0x0000001416147220 */ /* 0x000fc60000400000 */
[-C--:B------:R-:W-:Y:S01]  /*0760*/  FMUL R13, R4, R23.reuse ;  /* 0x00000017040d7220 */ /* 0x080fe20000400000 */
[-C--:B------:R-:W-:Y:S01]  /*0770*/  FMUL R4, R5, R23.reuse ;  /* 0x0000001705047220 */ /* 0x080fe20000400000 */
[-C--:B------:R-:W-:Y:S01]  /*0780*/  FMUL R5, R6, R23.reuse ;  /* 0x0000001706057220 */ /* 0x080fe20000400000 */
[----:B------:R-:W-:Y:S01]  /*0790*/  FMUL R6, R7, R23 ;  /* 0x0000001707067220 */ /* 0x000fe20000400000 */
[-C--:B------:R-:W-:Y:S01]  /*07a0*/  FFMA R8, R8, R20.reuse, R13 ;  /* 0x0000001408087223 */ /* 0x080fe2000000000d */
[-C--:B------:R-:W-:Y:S01]  /*07b0*/  FFMA R9, R9, R20.reuse, R4 ;  /* 0x0000001409097223 */ /* 0x080fe20000000004 */
[-C--:B------:R-:W-:Y:S01]  /*07c0*/  FFMA R10, R10, R20.reuse, R5 ;  /* 0x000000140a0a7223 */ /* 0x080fe20000000005 */
[----:B------:R-:W-:Y:S01]  /*07d0*/  FFMA R11, R11, R20, R6 ;  /* 0x000000140b0b7223 */ /* 0x000fe20000000006 */
[----:B------:R-:W-:Y:S04]  /*07e0*/  STG.E.128 desc[UR4][R2.64], R16 ;  /* 0x0000001002007986 */ /* 0x000fe8000c101d04 */
[----:B------:R-:W-:Y:S01]  /*07f0*/  STG.E.128 desc[UR4][R2.64+0x800], R8 ;  /* 0x0008000802007986 */ /* 0x000fe2000c101d04 */
[----:B------:R-:W-:Y:S05]  /*0800*/  EXIT ;  /* 0x000000000000794d */ /* 0x000fea0003800000 */
.L_x_0:
[----:B------:R-:W-:-:S00]  /*0810*/  BRA `(.L_x_0) ;  /* 0xfffffffc00fc7947 */ /* 0x000fc0000383ffff */
[----:B------:R-:W-:-:S00]  /*0820*/  NOP ;  /* 0x0000000000007918 */ /* 0x000fc00000000000 */
        /* <DEDUP_REMOVED lines=13> */
.L_x_1:


//--------------------- .nv.constant0.triton_poi_fused__softmax_mul_sum_4 --------------------------
	.section	.nv.constant0.triton_poi_fused__softmax_mul_sum_4,"a",@progbits
	.sectionflags	@""
	.align	4
.nv.constant0.triton_poi_fused__softmax_mul_sum_4:
	.zero		556
